//
// Generated by NVIDIA NVVM Compiler
//
// Compiler Build ID: CL-36424714
// Cuda compilation tools, release 13.0, V13.0.88
// Based on NVVM 20.0.0
//

.version 9.0
.target sm_100
.address_size 64

	// .globl	cupy_encoder_kernel

.visible .entry cupy_encoder_kernel(
	.param .u64 .ptr .align 1 cupy_encoder_kernel_param_0,
	.param .u64 .ptr .align 1 cupy_encoder_kernel_param_1,
	.param .u64 .ptr .align 1 cupy_encoder_kernel_param_2,
	.param .u64 .ptr .align 1 cupy_encoder_kernel_param_3,
	.param .u64 .ptr .align 1 cupy_encoder_kernel_param_4,
	.param .u64 .ptr .align 1 cupy_encoder_kernel_param_5,
	.param .f32 cupy_encoder_kernel_param_6,
	.param .f32 cupy_encoder_kernel_param_7,
	.param .u32 cupy_encoder_kernel_param_8
)
{
	.reg .pred 	%p<5>;
	.reg .b32 	%r<7>;
	.reg .b32 	%f<16>;
	.reg .b64 	%rd<33>;

	ld.param.u64 	%rd7, [cupy_encoder_kernel_param_0];
	ld.param.u64 	%rd8, [cupy_encoder_kernel_param_1];
	ld.param.u64 	%rd5, [cupy_encoder_kernel_param_2];
	ld.param.u64 	%rd6, [cupy_encoder_kernel_param_3];
	ld.param.u64 	%rd9, [cupy_encoder_kernel_param_4];
	ld.param.u64 	%rd10, [cupy_encoder_kernel_param_5];
	ld.param.f32 	%f2, [cupy_encoder_kernel_param_6];
	ld.param.f32 	%f3, [cupy_encoder_kernel_param_7];
	ld.param.u32 	%r2, [cupy_encoder_kernel_param_8];
	cvta.to.global.u64 	%rd1, %rd9;
	cvta.to.global.u64 	%rd2, %rd7;
	cvta.to.global.u64 	%rd3, %rd10;
	cvta.to.global.u64 	%rd4, %rd8;
	mov.u32 	%r3, %ntid.x;
	mov.u32 	%r4, %ctaid.x;
	mov.u32 	%r5, %tid.x;
	mad.lo.s32 	%r1, %r3, %r4, %r5;
	setp.ge.s32 	%p1, %r1, %r2;
	@%p1 bra 	$L__BB0_8;
	cvta.to.global.u64 	%rd11, %rd5;
	mul.wide.s32 	%rd12, %r1, 4;
	add.s64 	%rd13, %rd11, %rd12;
	ld.global.f32 	%f1, [%rd13];
	setp.neu.f32 	%p2, %f1, 0f00000000;
	@%p2 bra 	$L__BB0_3;
	add.s64 	%rd29, %rd2, %rd12;
	ld.global.f32 	%f8, [%rd29];
	mul.f32 	%f9, %f3, %f8;
	add.s64 	%rd30, %rd4, %rd12;
	ld.global.f32 	%f10, [%rd30];
	fma.rn.f32 	%f11, %f2, %f9, %f10;
	cvt.rzi.f32.f32 	%f12, %f11;
	sub.f32 	%f13, %f11, %f12;
	add.s64 	%rd31, %rd3, %rd12;
	st.global.f32 	[%rd31], %f13;
	mul.f32 	%f14, %f2, %f3;
	div.rn.f32 	%f15, %f12, %f14;
	add.s64 	%rd32, %rd1, %rd12;
	st.global.f32 	[%rd32], %f15;
	bra.uni 	$L__BB0_8;
$L__BB0_3:
	setp.neu.f32 	%p3, %f1, 0f3F800000;
	@%p3 bra 	$L__BB0_5;
	add.s64 	%rd26, %rd3, %rd12;
	mov.b32 	%r6, 0;
	st.global.u32 	[%rd26], %r6;
	add.s64 	%rd27, %rd1, %rd12;
	st.global.u32 	[%rd27], %r6;
	bra.uni 	$L__BB0_8;
$L__BB0_5:
	setp.neu.f32 	%p4, %f1, 0f40000000;
	@%p4 bra 	$L__BB0_7;
	add.s64 	%rd20, %rd4, %rd12;
	ld.global.f32 	%f6, [%rd20];
	add.s64 	%rd21, %rd3, %rd12;
	st.global.f32 	[%rd21], %f6;
	cvta.to.global.u64 	%rd22, %rd6;
	add.s64 	%rd23, %rd22, %rd12;
	ld.global.f32 	%f7, [%rd23];
	add.s64 	%rd24, %rd1, %rd12;
	st.global.f32 	[%rd24], %f7;
	bra.uni 	$L__BB0_8;
$L__BB0_7:
	add.s64 	%rd15, %rd4, %rd12;
	ld.global.f32 	%f4, [%rd15];
	add.s64 	%rd16, %rd3, %rd12;
	st.global.f32 	[%rd16], %f4;
	add.s64 	%rd17, %rd2, %rd12;
	ld.global.f32 	%f5, [%rd17];
	add.s64 	%rd18, %rd1, %rd12;
	st.global.f32 	[%rd18], %f5;
$L__BB0_8:
	ret;

}


// ===== COMPILED SASS (sm_100) =====

	.target	sm_100

	.elftype	@"ET_EXEC"


//--------------------- .note.nv.tkinfo           --------------------------
	.section	.note.nv.tkinfo,"",@"SHT_NOTE"
	.sectionflags	@"SHF_NOTE_NV_TKINFO"
	.tkinfo
        /*0018*/ 	.word	0x00000002
        /*0030*/ 	.string	""
        /*0030*/ 	.string	"ptxas"
        /*0030*/ 	.string	"Cuda compilation tools, release 13.0, V13.0.88"
        /*0030*/ 	.string	"Build cuda_13.0.r13.0/compiler.36424714_0"
        /*0030*/ 	.string	"-arch sm_100 -m 64 "



//--------------------- .note.nv.cuinfo           --------------------------
	.section	.note.nv.cuinfo,"",@"SHT_NOTE"
	.sectionflags	@"SHF_NOTE_NV_CUINFO"
        /*0018*/ 	.short	0x0002
        /*001a*/ 	.short	0x0064
        /*001c*/ 	.short	0x0082
	.zero		2


//--------------------- .nv.info                  --------------------------
	.section	.nv.info,"",@"SHT_CUDA_INFO"
	.align	4


	//----- nvinfo : EIATTR_REGCOUNT
	.align		4
        /*0000*/ 	.byte	0x04, 0x2f
        /*0002*/ 	.short	(.L_1 - .L_0)
	.align		4
.L_0:
        /*0004*/ 	.word	index@(cupy_encoder_kernel)
        /*0008*/ 	.word	0x00000010


	//----- nvinfo : EIATTR_FRAME_SIZE
	.align		4
.L_1:
        /*000c*/ 	.byte	0x04, 0x11
        /*000e*/ 	.short	(.L_3 - .L_2)
	.align		4
.L_2:
        /*0010*/ 	.word	index@($__internal_0_$__cuda_sm3x_div_rn_noftz_f32_slowpath)
        /*0014*/ 	.word	0x00000000


	//----- nvinfo : EIATTR_FRAME_SIZE
	.align		4
.L_3:
        /*0018*/ 	.byte	0x04, 0x11
        /*001a*/ 	.short	(.L_5 - .L_4)
	.align		4
.L_4:
        /*001c*/ 	.word	index@(cupy_encoder_kernel)
        /*0020*/ 	.word	0x00000000


	//----- nvinfo : EIATTR_MIN_STACK_SIZE
	.align		4
.L_5:
        /*0024*/ 	.byte	0x04, 0x12
        /*0026*/ 	.short	(.L_7 - .L_6)
	.align		4
.L_6:
        /*0028*/ 	.word	index@(cupy_encoder_kernel)
        /*002c*/ 	.word	0x00000000
.L_7:


//--------------------- .nv.compat                --------------------------
	.section	.nv.compat,"",@"SHT_CUDA_COMPAT_INFO"
	.align	4
        /*0000*/ 	.byte	0x02, 0x09, 0x00, 0x00, 0x02, 0x02, 0x01, 0x00, 0x02, 0x05, 0x05, 0x00, 0x03, 0x07, 0x01, 0x01
        /*0010*/ 	.byte	0x02, 0x03, 0x00, 0x00, 0x02, 0x06, 0x01, 0x00, 0x04, 0x0b, 0x08, 0x00, 0x01, 0x00, 0x00, 0x00
        /*0020*/ 	.byte	0x00, 0x00, 0x00, 0x00


//--------------------- .nv.info.cupy_encoder_kernel --------------------------
	.section	.nv.info.cupy_encoder_kernel,"",@"SHT_CUDA_INFO"
	.sectionflags	@""
	.align	4


	//----- nvinfo : EIATTR_CUDA_API_VERSION
	.align		4
        /*0000*/ 	.byte	0x04, 0x37
        /*0002*/ 	.short	(.L_9 - .L_8)
.L_8:
        /*0004*/ 	.word	0x00000082


	//----- nvinfo : EIATTR_KPARAM_INFO
	.align		4
.L_9:
        /*0008*/ 	.byte	0x04, 0x17
        /*000a*/ 	.short	(.L_11 - .L_10)
.L_10:
        /*000c*/ 	.word	0x00000000
        /*0010*/ 	.short	0x0008
        /*0012*/ 	.short	0x0038
        /*0014*/ 	.byte	0x00, 0xf0, 0x11, 0x00


	//----- nvinfo : EIATTR_KPARAM_INFO
	.align		4
.L_11:
        /*0018*/ 	.byte	0x04, 0x17
        /*001a*/ 	.short	(.L_13 - .L_12)
.L_12:
        /*001c*/ 	.word	0x00000000
        /*0020*/ 	.short	0x0007
        /*0022*/ 	.short	0x0034
        /*0024*/ 	.byte	0x00, 0xf0, 0x11, 0x00


	//----- nvinfo : EIATTR_KPARAM_INFO
	.align		4
.L_13:
        /*0028*/ 	.byte	0x04, 0x17
        /*002a*/ 	.short	(.L_15 - .L_14)
.L_14:
        /*002c*/ 	.word	0x00000000
        /*0030*/ 	.short	0x0006
        /*0032*/ 	.short	0x0030
        /*0034*/ 	.byte	0x00, 0xf0, 0x11, 0x00


	//----- nvinfo : EIATTR_KPARAM_INFO
	.align		4
.L_15:
        /*0038*/ 	.byte	0x04, 0x17
        /*003a*/ 	.short	(.L_17 - .L_16)
.L_16:
        /*003c*/ 	.word	0x00000000
        /*0040*/ 	.short	0x0005
        /*0042*/ 	.short	0x0028
        /*0044*/ 	.byte	0x00, 0xf5, 0x21, 0x00


	//----- nvinfo : EIATTR_KPARAM_INFO
	.align		4
.L_17:
        /*0048*/ 	.byte	0x04, 0x17
        /*004a*/ 	.short	(.L_19 - .L_18)
.L_18:
        /*004c*/ 	.word	0x00000000
        /*0050*/ 	.short	0x0004
        /*0052*/ 	.short	0x0020
        /*0054*/ 	.byte	0x00, 0xf5, 0x21, 0x00


	//----- nvinfo : EIATTR_KPARAM_INFO
	.align		4
.L_19:
        /*0058*/ 	.byte	0x04, 0x17
        /*005a*/ 	.short	(.L_21 - .L_20)
.L_20:
        /*005c*/ 	.word	0x00000000
        /*0060*/ 	.short	0x0003
        /*0062*/ 	.short	0x0018
        /*0064*/ 	.byte	0x00, 0xf5, 0x21, 0x00


	//----- nvinfo : EIATTR_KPARAM_INFO
	.align		4
.L_21:
        /*0068*/ 	.byte	0x04, 0x17
        /*006a*/ 	.short	(.L_23 - .L_22)
.L_22:
        /*006c*/ 	.word	0x00000000
        /*0070*/ 	.short	0x0002
        /*0072*/ 	.short	0x0010
        /*0074*/ 	.byte	0x00, 0xf5, 0x21, 0x00


	//----- nvinfo : EIATTR_KPARAM_INFO
	.align		4
.L_23:
        /*0078*/ 	.byte	0x04, 0x17
        /*007a*/ 	.short	(.L_25 - .L_24)
.L_24:
        /*007c*/ 	.word	0x00000000
        /*0080*/ 	.short	0x0001
        /*0082*/ 	.short	0x0008
        /*0084*/ 	.byte	0x00, 0xf5, 0x21, 0x00


	//----- nvinfo : EIATTR_KPARAM_INFO
	.align		4
.L_25:
        /*0088*/ 	.byte	0x04, 0x17
        /*008a*/ 	.short	(.L_27 - .L_26)
.L_26:
        /*008c*/ 	.word	0x00000000
        /*0090*/ 	.short	0x0000
        /*0092*/ 	.short	0x0000
        /*0094*/ 	.byte	0x00, 0xf5, 0x21, 0x00


	//----- nvinfo : EIATTR_SPARSE_MMA_MASK
	.align		4
.L_27:
        /*0098*/ 	.byte	0x03, 0x50
        /*009a*/ 	.short	0x0000


	//----- nvinfo : EIATTR_MAXREG_COUNT
	.align		4
        /*009c*/ 	.byte	0x03, 0x1b
        /*009e*/ 	.short	0x00ff


	//----- nvinfo : EIATTR_MERCURY_ISA_VERSION
	.align		4
        /*00a0*/ 	.byte	0x03, 0x5f
        /*00a2*/ 	.short	0x0101


	//----- nvinfo : EIATTR_VRC_CTA_INIT_COUNT
	.align		4
        /*00a4*/ 	.byte	0x02, 0x4a
	.zero		1
	.zero		1


	//----- nvinfo : EIATTR_EXIT_INSTR_OFFSETS
	.align		4
        /*00a8*/ 	.byte	0x04, 0x1c
        /*00aa*/ 	.short	(.L_29 - .L_28)


	//   ....[0]....
.L_28:
        /*00ac*/ 	.word	0x00000070


	//   ....[1]....
        /*00b0*/ 	.word	0x000002d0


	//   ....[2]....
        /*00b4*/ 	.word	0x00000350


	//   ....[3]....
        /*00b8*/ 	.word	0x00000440


	//   ....[4]....
        /*00bc*/ 	.word	0x00000510


	//----- nvinfo : EIATTR_CRS_STACK_SIZE
	.align		4
.L_29:
        /*00c0*/ 	.byte	0x04, 0x1e
        /*00c2*/ 	.short	(.L_31 - .L_30)
.L_30:
        /*00c4*/ 	.word	0x00000000


	//----- nvinfo : EIATTR_CBANK_PARAM_SIZE
	.align		4
.L_31:
        /*00c8*/ 	.byte	0x03, 0x19
        /*00ca*/ 	.short	0x003c


	//----- nvinfo : EIATTR_PARAM_CBANK
	.align		4
        /*00cc*/ 	.byte	0x04, 0x0a
        /*00ce*/ 	.short	(.L_33 - .L_32)
	.align		4
.L_32:
        /*00d0*/ 	.word	index@(.nv.constant0.cupy_encoder_kernel)
        /*00d4*/ 	.short	0x0380
        /*00d6*/ 	.short	0x003c


	//----- nvinfo : EIATTR_SW_WAR
	.align		4
.L_33:
        /*00d8*/ 	.byte	0x04, 0x36
        /*00da*/ 	.short	(.L_35 - .L_34)
.L_34:
        /*00dc*/ 	.word	0x00000008
.L_35:


//--------------------- .nv.callgraph             --------------------------
	.section	.nv.callgraph,"",@"SHT_CUDA_CALLGRAPH"
	.align	4
	.sectionentsize	8
	.align		4
        /*0000*/ 	.word	0x00000000
	.align		4
        /*0004*/ 	.word	0xffffffff
	.align		4
        /*0008*/ 	.word	0x00000000
	.align		4
        /*000c*/ 	.word	0xfffffffe
	.align		4
        /*0010*/ 	.word	0x00000000
	.align		4
        /*0014*/ 	.word	0xfffffffd
	.align		4
        /*0018*/ 	.word	0x00000000
	.align		4
        /*001c*/ 	.word	0xfffffffc


//--------------------- .text.cupy_encoder_kernel --------------------------
	.section	.text.cupy_encoder_kernel,"ax",@progbits
	.align	128
        .global         cupy_encoder_kernel
        .type           cupy_encoder_kernel,@function
        .size           cupy_encoder_kernel,(.L_x_16 - cupy_encoder_kernel)
        .other          cupy_encoder_kernel,@"STO_CUDA_ENTRY STV_DEFAULT"
cupy_encoder_kernel:
.text.cupy_encoder_kernel:
[----:B------:R-:W-:Y:S01]  /*0000*/  LDC R1, c[0x0][0x37c] ;  /* 0x0000df00ff017b82 */ /* 0x000fe20000000800 */
[----:B------:R-:W0:Y:S01]  /*0010*/  S2R R2, SR_CTAID.X ;  /* 0x0000000000027919 */ /* 0x000e220000002500 */
[----:B------:R-:W0:Y:S01]  /*0020*/  LDCU UR4, c[0x0][0x360] ;  /* 0x00006c00ff0477ac */ /* 0x000e220008000800 */
[----:B------:R-:W0:Y:S01]  /*0030*/  S2R R3, SR_TID.X ;  /* 0x0000000000037919 */ /* 0x000e220000002100 */
[----:B------:R-:W1:Y:S01]  /*0040*/  LDCU UR5, c[0x0][0x3b8] ;  /* 0x00007700ff0577ac */ /* 0x000e620008000800 */
[----:B0-----:R-:W-:-:S05]  /*0050*/  IMAD R2, R2, UR4, R3 ;  /* 0x0000000402027c24 */ /* 0x001fca000f8e0203 */
[----:B-1----:R-:W-:-:S13]  /*0060*/  ISETP.GE.AND P0, PT, R2, UR5, PT ;  /* 0x0000000502007c0c */ /* 0x002fda000bf06270 */
[----:B------:R-:W-:Y:S05]  /*0070*/  @P0 EXIT ;  /* 0x000000000000094d */ /* 0x000fea0003800000 */
[----:B------:R-:W0:Y:S01]  /*0080*/  LDC.64 R4, c[0x0][0x390] ;  /* 0x0000e400ff047b82 */ /* 0x000e220000000a00 */
[----:B------:R-:W1:Y:S01]  /*0090*/  LDCU.64 UR4, c[0x0][0x358] ;  /* 0x00006b00ff0477ac */ /* 0x000e620008000a00 */
[----:B0-----:R-:W-:-:S05]  /*00a0*/  IMAD.WIDE R4, R2, 0x4, R4 ;  /* 0x0000000402047825 */ /* 0x001fca00078e0204 */
[----:B-1----:R-:W2:Y:S02]  /*00b0*/  LDG.E R0, desc[UR4][R4.64] ;  /* 0x0000000404007981 */ /* 0x002ea4000c1e1900 */
[----:B--2---:R-:W-:-:S13]  /*00c0*/  FSETP.NEU.AND P0, PT, R0, RZ, PT ;  /* 0x000000ff0000720b */ /* 0x004fda0003f0d000 */
[----:B------:R-:W-:Y:S05]  /*00d0*/  @P0 BRA `(.L_x_0) ;  /* 0x0000000000800947 */ /* 0x000fea0003800000 */
[----:B------:R-:W0:Y:S08]  /*00e0*/  LDC.64 R4, c[0x0][0x380] ;  /* 0x0000e000ff047b82 */ /* 0x000e300000000a00 */
[----:B------:R-:W1:Y:S08]  /*00f0*/  LDC.64 R6, c[0x0][0x388] ;  /* 0x0000e200ff067b82 */ /* 0x000e700000000a00 */
[----:B------:R-:W2:Y:S01]  /*0100*/  LDC.64 R12, c[0x0][0x3b0] ;  /* 0x0000ec00ff0c7b82 */ /* 0x000ea20000000a00 */
[----:B0-----:R-:W-:-:S07]  /*0110*/  IMAD.WIDE R4, R2, 0x4, R4 ;  /* 0x0000000402047825 */ /* 0x001fce00078e0204 */
[----:B------:R-:W0:Y:S01]  /*0120*/  LDC.64 R8, c[0x0][0x3a8] ;  /* 0x0000ea00ff087b82 */ /* 0x000e220000000a00 */
[----:B------:R-:W2:Y:S01]  /*0130*/  LDG.E R4, desc[UR4][R4.64] ;  /* 0x0000000404047981 */ /* 0x000ea2000c1e1900 */
[----:B-1----:R-:W-:-:S06]  /*0140*/  IMAD.WIDE R6, R2, 0x4, R6 ;  /* 0x0000000402067825 */ /* 0x002fcc00078e0206 */
[----:B------:R-:W3:Y:S01]  /*0150*/  LDG.E R6, desc[UR4][R6.64] ;  /* 0x0000000406067981 */ /* 0x000ee2000c1e1900 */
[----:B0-----:R-:W-:Y:S01]  /*0160*/  IMAD.WIDE R8, R2, 0x4, R8 ;  /* 0x0000000402087825 */ /* 0x001fe200078e0208 */
[----:B------:R-:W-:Y:S03]  /*0170*/  BSSY.RECONVERGENT B0, `(.L_x_1) ;  /* 0x0000012000007945 */ /* 0x000fe60003800200 */
[----:B--2---:R-:W-:Y:S01]  /*0180*/  FMUL R3, R4, R13 ;  /* 0x0000000d04037220 */ /* 0x004fe20000400000 */
[----:B------:R-:W-:-:S03]  /*0190*/  FMUL R13, R13, R12 ;  /* 0x0000000c0d0d7220 */ /* 0x000fc60000400000 */
[----:B---3--:R-:W-:-:S04]  /*01a0*/  FFMA R3, R3, R12, R6 ;  /* 0x0000000c03037223 */ /* 0x008fc80000000006 */
[----:B------:R-:W0:Y:S08]  /*01b0*/  FRND.TRUNC R0, R3 ;  /* 0x0000000300007307 */ /* 0x000e30000020d000 */
[----:B------:R-:W1:Y:S01]  /*01c0*/  MUFU.RCP R10, R13 ;  /* 0x0000000d000a7308 */ /* 0x000e620000001000 */
[----:B0-----:R-:W-:-:S07]  /*01d0*/  FADD R11, R3, -R0 ;  /* 0x80000000030b7221 */ /* 0x001fce0000000000 */
[----:B------:R-:W0:Y:S01]  /*01e0*/  FCHK P0, R0, R13 ;  /* 0x0000000d00007302 */ /* 0x000e220000000000 */
[----:B------:R2:W-:Y:S01]  /*01f0*/  STG.E desc[UR4][R8.64], R11 ;  /* 0x0000000b08007986 */ /* 0x0005e2000c101904 */
[----:B-1----:R-:W-:-:S04]  /*0200*/  FFMA R5, -R13, R10, 1 ;  /* 0x3f8000000d057423 */ /* 0x002fc8000000010a */
[----:B------:R-:W-:-:S04]  /*0210*/  FFMA R5, R10, R5, R10 ;  /* 0x000000050a057223 */ /* 0x000fc8000000000a */
[----:B------:R-:W-:-:S04]  /*0220*/  FFMA R4, R0, R5, RZ ;  /* 0x0000000500047223 */ /* 0x000fc800000000ff */
[----:B------:R-:W-:-:S04]  /*0230*/  FFMA R6, -R13, R4, R0 ;  /* 0x000000040d067223 */ /* 0x000fc80000000100 */
[----:B------:R-:W-:Y:S01]  /*0240*/  FFMA R7, R5, R6, R4 ;  /* 0x0000000605077223 */ /* 0x000fe20000000004 */
[----:B0-2---:R-:W-:Y:S06]  /*0250*/  @!P0 BRA `(.L_x_2) ;  /* 0x00000000000c8947 */ /* 0x005fec0003800000 */
[----:B------:R-:W-:-:S07]  /*0260*/  MOV R4, 0x280 ;  /* 0x0000028000047802 */ /* 0x000fce0000000f00 */
[----:B------:R-:W-:Y:S05]  /*0270*/  CALL.REL.NOINC `($__internal_0_$__cuda_sm3x_div_rn_noftz_f32_slowpath) ;  /* 0x0000000000a87944 */ /* 0x000fea0003c00000 */
[----:B------:R-:W-:-:S07]  /*0280*/  IMAD.MOV.U32 R7, RZ, RZ, R0 ;  /* 0x000000ffff077224 */ /* 0x000fce00078e0000 */
.L_x_2:
[----:B------:R-:W-:Y:S05]  /*0290*/  BSYNC.RECONVERGENT B0 ;  /* 0x0000000000007941 */ /* 0x000fea0003800200 */
.L_x_1:
[----:B------:R-:W0:Y:S02]  /*02a0*/  LDC.64 R4, c[0x0][0x3a0] ;  /* 0x0000e800ff047b82 */ /* 0x000e240000000a00 */
[----:B0-----:R-:W-:-:S05]  /*02b0*/  IMAD.WIDE R2, R2, 0x4, R4 ;  /* 0x0000000402027825 */ /* 0x001fca00078e0204 */
[----:B------:R-:W-:Y:S01]  /*02c0*/  STG.E desc[UR4][R2.64], R7 ;  /* 0x0000000702007986 */ /* 0x000fe2000c101904 */
[----:B------:R-:W-:Y:S05]  /*02d0*/  EXIT ;  /* 0x000000000000794d */ /* 0x000fea0003800000 */
.L_x_0:
[----:B------:R-:W0:Y:S01]  /*02e0*/  LDC.64 R4, c[0x0][0x3a8] ;  /* 0x0000ea00ff047b82 */ /* 0x000e220000000a00 */
[----:B------:R-:W-:-:S07]  /*02f0*/  FSETP.NEU.AND P0, PT, R0, 1, PT ;  /* 0x3f8000000000780b */ /* 0x000fce0003f0d000 */
[----:B------:R-:W1:Y:S06]  /*0300*/  LDC.64 R6, c[0x0][0x3a0] ;  /* 0x0000e800ff067b82 */ /* 0x000e6c0000000a00 */
[----:B0-----:R-:W-:-:S05]  /*0310*/  @!P0 IMAD.WIDE R4, R2, 0x4, R4 ;  /* 0x0000000402048825 */ /* 0x001fca00078e0204 */
[----:B------:R0:W-:Y:S01]  /*0320*/  @!P0 STG.E desc[UR4][R4.64], RZ ;  /* 0x000000ff04008986 */ /* 0x0001e2000c101904 */
[----:B-1----:R-:W-:-:S05]  /*0330*/  @!P0 IMAD.WIDE R6, R2, 0x4, R6 ;  /* 0x0000000402068825 */ /* 0x002fca00078e0206 */
[----:B------:R0:W-:Y:S01]  /*0340*/  @!P0 STG.E desc[UR4][R6.64], RZ ;  /* 0x000000ff06008986 */ /* 0x0001e2000c101904 */
[----:B------:R-:W-:Y:S05]  /*0350*/  @!P0 EXIT ;  /* 0x000000000000894d */ /* 0x000fea0003800000 */
[----:B------:R-:W-:-:S13]  /*0360*/  FSETP.NEU.AND P0, PT, R0, 2, PT ;  /* 0x400000000000780b */ /* 0x000fda0003f0d000 */
[----:B------:R-:W-:Y:S05]  /*0370*/  @P0 BRA `(.L_x_3) ;  /* 0x0000000000340947 */ /* 0x000fea0003800000 */
[----:B0-----:R-:W0:Y:S08]  /*0380*/  LDC.64 R4, c[0x0][0x388] ;  /* 0x0000e200ff047b82 */ /* 0x001e300000000a00 */
[----:B------:R-:W1:Y:S08]  /*0390*/  LDC.64 R8, c[0x0][0x3a8] ;  /* 0x0000ea00ff087b82 */ /* 0x000e700000000a00 */
[----:B------:R-:W2:Y:S01]  /*03a0*/  LDC.64 R10, c[0x0][0x3a0] ;  /* 0x0000e800ff0a7b82 */ /* 0x000ea20000000a00 */
[----:B0-----:R-:W-:-:S07]  /*03b0*/  IMAD.WIDE R6, R2, 0x4, R4 ;  /* 0x0000000402067825 */ /* 0x001fce00078e0204 */
[----:B------:R-:W0:Y:S01]  /*03c0*/  LDC.64 R4, c[0x0][0x398] ;  /* 0x0000e600ff047b82 */ /* 0x000e220000000a00 */
[----:B------:R-:W3:Y:S01]  /*03d0*/  LDG.E R7, desc[UR4][R6.64] ;  /* 0x0000000406077981 */ /* 0x000ee2000c1e1900 */
[----:B-1----:R-:W-:-:S04]  /*03e0*/  IMAD.WIDE R8, R2, 0x4, R8 ;  /* 0x0000000402087825 */ /* 0x002fc800078e0208 */
[C---:B0-----:R-:W-:Y:S01]  /*03f0*/  IMAD.WIDE R4, R2.reuse, 0x4, R4 ;  /* 0x0000000402047825 */ /* 0x041fe200078e0204 */
[----:B---3--:R-:W-:Y:S05]  /*0400*/  STG.E desc[UR4][R8.64], R7 ;  /* 0x0000000708007986 */ /* 0x008fea000c101904 */
[----:B------:R-:W3:Y:S01]  /*0410*/  LDG.E R5, desc[UR4][R4.64] ;  /* 0x0000000404057981 */ /* 0x000ee2000c1e1900 */
[----:B--2---:R-:W-:-:S05]  /*0420*/  IMAD.WIDE R10, R2, 0x4, R10 ;  /* 0x00000004020a7825 */ /* 0x004fca00078e020a */
[----:B---3--:R-:W-:Y:S01]  /*0430*/  STG.E desc[UR4][R10.64], R5 ;  /* 0x000000050a007986 */ /* 0x008fe2000c101904 */
[----:B------:R-:W-:Y:S05]  /*0440*/  EXIT ;  /* 0x000000000000794d */ /* 0x000fea0003800000 */
.L_x_3:
[----:B0-----:R-:W0:Y:S08]  /*0450*/  LDC.64 R4, c[0x0][0x388] ;  /* 0x0000e200ff047b82 */ /* 0x001e300000000a00 */
[----:B------:R-:W1:Y:S08]  /*0460*/  LDC.64 R6, c[0x0][0x3a8] ;  /* 0x0000ea00ff067b82 */ /* 0x000e700000000a00 */
[----:B------:R-:W2:Y:S01]  /*0470*/  LDC.64 R8, c[0x0][0x380] ;  /* 0x0000e000ff087b82 */ /* 0x000ea20000000a00 */
[----:B0-----:R-:W-:-:S07]  /*0480*/  IMAD.WIDE R4, R2, 0x4, R4 ;  /* 0x0000000402047825 */ /* 0x001fce00078e0204 */
[----:B------:R-:W0:Y:S01]  /*0490*/  LDC.64 R10, c[0x0][0x3a0] ;  /* 0x0000e800ff0a7b82 */ /* 0x000e220000000a00 */
[----:B------:R-:W3:Y:S01]  /*04a0*/  LDG.E R5, desc[UR4][R4.64] ;  /* 0x0000000404057981 */ /* 0x000ee2000c1e1900 */
[----:B-1----:R-:W-:-:S04]  /*04b0*/  IMAD.WIDE R6, R2, 0x4, R6 ;  /* 0x0000000402067825 */ /* 0x002fc800078e0206 */
[C---:B--2---:R-:W-:Y:S01]  /*04c0*/  IMAD.WIDE R8, R2.reuse, 0x4, R8 ;  /* 0x0000000402087825 */ /* 0x044fe200078e0208 */
[----:B---3--:R-:W-:Y:S05]  /*04d0*/  STG.E desc[UR4][R6.64], R5 ;  /* 0x0000000506007986 */ /* 0x008fea000c101904 */
[----:B------:R-:W2:Y:S01]  /*04e0*/  LDG.E R9, desc[UR4][R8.64] ;  /* 0x0000000408097981 */ /* 0x000ea2000c1e1900 */
[----:B0-----:R-:W-:-:S05]  /*04f0*/  IMAD.WIDE R10, R2, 0x4, R10 ;  /* 0x00000004020a7825 */ /* 0x001fca00078e020a */
[----:B--2---:R-:W-:Y:S01]  /*0500*/  STG.E desc[UR4][R10.64], R9 ;  /* 0x000000090a007986 */ /* 0x004fe2000c101904 */
[----:B------:R-:W-:Y:S05]  /*0510*/  EXIT ;  /* 0x000000000000794d */ /* 0x000fea0003800000 */
        .weak           $__internal_0_$__cuda_sm3x_div_rn_noftz_f32_slowpath
        .type           $__internal_0_$__cuda_sm3x_div_rn_noftz_f32_slowpath,@function
        .size           $__internal_0_$__cuda_sm3x_div_rn_noftz_f32_slowpath,(.L_x_16 - $__internal_0_$__cuda_sm3x_div_rn_noftz_f32_slowpath)
$__internal_0_$__cuda_sm3x_div_rn_noftz_f32_slowpath:
[----:B------:R-:W-:Y:S01]  /*0520*/  SHF.R.U32.HI R5, RZ, 0x17, R13 ;  /* 0x00000017ff057819 */ /* 0x000fe2000001160d */
[----:B------:R-:W-:Y:S01]  /*0530*/  BSSY.RECONVERGENT B1, `(.L_x_4) ;  /* 0x0000064000017945 */ /* 0x000fe20003800200 */
[--C-:B------:R-:W-:Y:S01]  /*0540*/  SHF.R.U32.HI R3, RZ, 0x17, R0.reuse ;  /* 0x00000017ff037819 */ /* 0x100fe20000011600 */
[----:B------:R-:W-:Y:S01]  /*0550*/  IMAD.MOV.U32 R7, RZ, RZ, R0 ;  /* 0x000000ffff077224 */ /* 0x000fe200078e0000 */
[----:B------:R-:W-:Y:S02]  /*0560*/  LOP3.LUT R6, R5, 0xff, RZ, 0xc0, !PT ;  /* 0x000000ff05067812 */ /* 0x000fe400078ec0ff */
[----:B------:R-:W-:-:S03]  /*0570*/  LOP3.LUT R5, R3, 0xff, RZ, 0xc0, !PT ;  /* 0x000000ff03057812 */ /* 0x000fc600078ec0ff */
[----:B------:R-:W-:Y:S02]  /*0580*/  VIADD R10, R6, 0xffffffff ;  /* 0xffffffff060a7836 */ /* 0x000fe40000000000 */
[----:B------:R-:W-:-:S03]  /*0590*/  VIADD R9, R5, 0xffffffff ;  /* 0xffffffff05097836 */ /* 0x000fc60000000000 */
[----:B------:R-:W-:-:S04]  /*05a0*/  ISETP.GT.U32.AND P0, PT, R10, 0xfd, PT ;  /* 0x000000fd0a00780c */ /* 0x000fc80003f04070 */
[----:B------:R-:W-:-:S13]  /*05b0*/  ISETP.GT.U32.OR P0, PT, R9, 0xfd, P0 ;  /* 0x000000fd0900780c */ /* 0x000fda0000704470 */
[----:B------:R-:W-:Y:S01]  /*05c0*/  @!P0 MOV R8, RZ ;  /* 0x000000ff00088202 */ /* 0x000fe20000000f00 */
[----:B------:R-:W-:Y:S06]  /*05d0*/  @!P0 BRA `(.L_x_5) ;  /* 0x0000000000608947 */ /* 0x000fec0003800000 */
[----:B------:R-:W-:Y:S01]  /*05e0*/  FSETP.GTU.FTZ.AND P0, PT, |R0|, +INF , PT ;  /* 0x7f8000000000780b */ /* 0x000fe20003f1c200 */
[----:B------:R-:W-:Y:S01]  /*05f0*/  IMAD.MOV.U32 R3, RZ, RZ, R13 ;  /* 0x000000ffff037224 */ /* 0x000fe200078e000d */
[----:B------:R-:W-:-:S04]  /*0600*/  FSETP.GTU.FTZ.AND P1, PT, |R13|, +INF , PT ;  /* 0x7f8000000d00780b */ /* 0x000fc80003f3c200 */
[----:B------:R-:W-:-:S13]  /*0610*/  PLOP3.LUT P0, PT, P0, P1, PT, 0xf8, 0x8f ;  /* 0x00000000008f781c */ /* 0x000fda0000703f70 */
[----:B------:R-:W-:Y:S05]  /*0620*/  @P0 BRA `(.L_x_6) ;  /* 0x00000004004c0947 */ /* 0x000fea0003800000 */
[----:B------:R-:W-:-:S13]  /*0630*/  LOP3.LUT P0, RZ, R13, 0x7fffffff, R7, 0xc8, !PT ;  /* 0x7fffffff0dff7812 */ /* 0x000fda000780c807 */
[----:B------:R-:W-:Y:S05]  /*0640*/  @!P0 BRA `(.L_x_7) ;  /* 0x00000004003c8947 */ /* 0x000fea0003800000 */
[C---:B------:R-:W-:Y:S02]  /*0650*/  FSETP.NEU.FTZ.AND P2, PT, |R0|.reuse, +INF , PT ;  /* 0x7f8000000000780b */ /* 0x040fe40003f5d200 */
[----:B------:R-:W-:Y:S02]  /*0660*/  FSETP.NEU.FTZ.AND P1, PT, |R3|, +INF , PT ;  /* 0x7f8000000300780b */ /* 0x000fe40003f3d200 */
[----:B------:R-:W-:-:S11]  /*0670*/  FSETP.NEU.FTZ.AND P0, PT, |R0|, +INF , PT ;  /* 0x7f8000000000780b */ /* 0x000fd60003f1d200 */
[----:B------:R-:W-:Y:S05]  /*0680*/  @!P1 BRA !P2, `(.L_x_7) ;  /* 0x00000004002c9947 */ /* 0x000fea0005000000 */
[----:B------:R-:W-:-:S04]  /*0690*/  LOP3.LUT P2, RZ, R7, 0x7fffffff, RZ, 0xc0, !PT ;  /* 0x7fffffff07ff7812 */ /* 0x000fc8000784c0ff */
[----:B------:R-:W-:-:S13]  /*06a0*/  PLOP3.LUT P1, PT, P1, P2, PT, 0x2f, 0xf2 ;  /* 0x0000000000f2781c */ /* 0x000fda0000f24577 */
[----:B------:R-:W-:Y:S05]  /*06b0*/  @P1 BRA `(.L_x_8) ;  /* 0x0000000400181947 */ /* 0x000fea0003800000 */
[----:B------:R-:W-:-:S04]  /*06c0*/  LOP3.LUT P1, RZ, R13, 0x7fffffff, RZ, 0xc0, !PT ;  /* 0x7fffffff0dff7812 */ /* 0x000fc8000782c0ff */
[----:B------:R-:W-:-:S13]  /*06d0*/  PLOP3.LUT P0, PT, P0, P1, PT, 0x2f, 0xf2 ;  /* 0x0000000000f2781c */ /* 0x000fda0000702577 */
[----:B------:R-:W-:Y:S05]  /*06e0*/  @P0 BRA `(.L_x_9) ;  /* 0x0000000400000947 */ /* 0x000fea0003800000 */
[----:B------:R-:W-:Y:S02]  /*06f0*/  ISETP.GE.AND P0, PT, R9, RZ, PT ;  /* 0x000000ff0900720c */ /* 0x000fe40003f06270 */
[----:B------:R-:W-:-:S11]  /*0700*/  ISETP.GE.AND P1, PT, R10, RZ, PT ;  /* 0x000000ff0a00720c */ /* 0x000fd60003f26270 */
[----:B------:R-:W-:Y:S02]  /*0710*/  @P0 IMAD.MOV.U32 R8, RZ, RZ, RZ ;  /* 0x000000ffff080224 */ /* 0x000fe400078e00ff */
[----:B------:R-:W-:Y:S01]  /*0720*/  @!P0 FFMA R7, R0, 1.84467440737095516160e+19, RZ ;  /* 0x5f80000000078823 */ /* 0x000fe200000000ff */
[----:B------:R-:W-:Y:S02]  /*0730*/  @!P0 IMAD.MOV.U32 R8, RZ, RZ, -0x40 ;  /* 0xffffffc0ff088424 */ /* 0x000fe400078e00ff */
[----:B------:R-:W-:-:S03]  /*0740*/  @!P1 FFMA R13, R3, 1.84467440737095516160e+19, RZ ;  /* 0x5f800000030d9823 */ /* 0x000fc600000000ff */
[----:B------:R-:W-:-:S07]  /*0750*/  @!P1 IADD3 R8, PT, PT, R8, 0x40, RZ ;  /* 0x0000004008089810 */ /* 0x000fce0007ffe0ff */
.L_x_5:
[----:B------:R-:W-:Y:S01]  /*0760*/  LEA R0, R6, 0xc0800000, 0x17 ;  /* 0xc080000006007811 */ /* 0x000fe200078eb8ff */
[----:B------:R-:W-:Y:S01]  /*0770*/  VIADD R5, R5, 0xffffff81 ;  /* 0xffffff8105057836 */ /* 0x000fe20000000000 */
[----:B------:R-:W-:Y:S03]  /*0780*/  BSSY.RECONVERGENT B2, `(.L_x_10) ;  /* 0x0000035000027945 */ /* 0x000fe60003800200 */
[----:B------:R-:W-:Y:S02]  /*0790*/  IMAD.IADD R13, R13, 0x1, -R0 ;  /* 0x000000010d0d7824 */ /* 0x000fe400078e0a00 */
[C---:B------:R-:W-:Y:S01]  /*07a0*/  IMAD R0, R5.reuse, -0x800000, R7 ;  /* 0xff80000005007824 */ /* 0x040fe200078e0207 */
[----:B------:R-:W-:Y:S01]  /*07b0*/  IADD3 R5, PT, PT, R5, 0x7f, -R6 ;  /* 0x0000007f05057810 */ /* 0x000fe20007ffe806 */
[----:B------:R-:W0:Y:S01]  /*07c0*/  MUFU.RCP R3, R13 ;  /* 0x0000000d00037308 */ /* 0x000e220000001000 */
[----:B------:R-:W-:-:S03]  /*07d0*/  FADD.FTZ R9, -R13, -RZ ;  /* 0x800000ff0d097221 */ /* 0x000fc60000010100 */
[----:B------:R-:W-:Y:S02]  /*07e0*/  IMAD.IADD R5, R5, 0x1, R8 ;  /* 0x0000000105057824 */ /* 0x000fe400078e0208 */
[----:B0-----:R-:W-:-:S04]  /*07f0*/  FFMA R10, R3, R9, 1 ;  /* 0x3f800000030a7423 */ /* 0x001fc80000000009 */
[----:B------:R-:W-:-:S04]  /*0800*/  FFMA R12, R3, R10, R3 ;  /* 0x0000000a030c7223 */ /* 0x000fc80000000003 */
[----:B------:R-:W-:-:S04]  /*0810*/  FFMA R3, R0, R12, RZ ;  /* 0x0000000c00037223 */ /* 0x000fc800000000ff */
[----:B------:R-:W-:-:S04]  /*0820*/  FFMA R10, R9, R3, R0 ;  /* 0x00000003090a7223 */ /* 0x000fc80000000000 */
[----:B------:R-:W-:-:S04]  /*0830*/  FFMA R7, R12, R10, R3 ;  /* 0x0000000a0c077223 */ /* 0x000fc80000000003 */
[----:B------:R-:W-:-:S04]  /*0840*/  FFMA R10, R9, R7, R0 ;  /* 0x00000007090a7223 */ /* 0x000fc80000000000 */
[----:B------:R-:W-:-:S05]  /*0850*/  FFMA R0, R12, R10, R7 ;  /* 0x0000000a0c007223 */ /* 0x000fca0000000007 */
[----:B------:R-:W-:-:S04]  /*0860*/  SHF.R.U32.HI R3, RZ, 0x17, R0 ;  /* 0x00000017ff037819 */ /* 0x000fc80000011600 */
[----:B------:R-:W-:-:S04]  /*0870*/  LOP3.LUT R3, R3, 0xff, RZ, 0xc0, !PT ;  /* 0x000000ff03037812 */ /* 0x000fc800078ec0ff */
[----:B------:R-:W-:-:S05]  /*0880*/  IADD3 R9, PT, PT, R3, R5, RZ ;  /* 0x0000000503097210 */ /* 0x000fca0007ffe0ff */
[----:B------:R-:W-:-:S05]  /*0890*/  VIADD R3, R9, 0xffffffff ;  /* 0xffffffff09037836 */ /* 0x000fca0000000000 */
[----:B------:R-:W-:-:S13]  /*08a0*/  ISETP.GE.U32.AND P0, PT, R3, 0xfe, PT ;  /* 0x000000fe0300780c */ /* 0x000fda0003f06070 */
[----:B------:R-:W-:Y:S05]  /*08b0*/  @!P0 BRA `(.L_x_11) ;  /* 0x0000000000808947 */ /* 0x000fea0003800000 */
[----:B------:R-:W-:-:S13]  /*08c0*/  ISETP.GT.AND P0, PT, R9, 0xfe, PT ;  /* 0x000000fe0900780c */ /* 0x000fda0003f04270 */
[----:B------:R-:W-:Y:S05]  /*08d0*/  @P0 BRA `(.L_x_12) ;  /* 0x00000000006c0947 */ /* 0x000fea0003800000 */
[----:B------:R-:W-:-:S13]  /*08e0*/  ISETP.GE.AND P0, PT, R9, 0x1, PT ;  /* 0x000000010900780c */ /* 0x000fda0003f06270 */
[----:B------:R-:W-:Y:S05]  /*08f0*/  @P0 BRA `(.L_x_13) ;  /* 0x0000000000740947 */ /* 0x000fea0003800000 */
[----:B------:R-:W-:Y:S02]  /*0900*/  ISETP.GE.AND P0, PT, R9, -0x18, PT ;  /* 0xffffffe80900780c */ /* 0x000fe40003f06270 */
[----:B------:R-:W-:-:S11]  /*0910*/  LOP3.LUT R0, R0, 0x80000000, RZ, 0xc0, !PT ;  /* 0x8000000000007812 */ /* 0x000fd600078ec0ff */
[----:B------:R-:W-:Y:S05]  /*0920*/  @!P0 BRA `(.L_x_13) ;  /* 0x0000000000688947 */ /* 0x000fea0003800000 */
[CCC-:B------:R-:W-:Y:S01]  /*0930*/  FFMA.RZ R3, R12.reuse, R10.reuse, R7.reuse ;  /* 0x0000000a0c037223 */ /* 0x1c0fe2000000c007 */
[C---:B------:R-:W-:Y:S02]  /*0940*/  VIADD R8, R9.reuse, 0x20 ;  /* 0x0000002009087836 */ /* 0x040fe40000000000 */
[CCC-:B------:R-:W-:Y:S01]  /*0950*/  FFMA.RM R6, R12.reuse, R10.reuse, R7.reuse ;  /* 0x0000000a0c067223 */ /* 0x1c0fe20000004007 */
[----:B------:R-:W-:Y:S02]  /*0960*/  ISETP.NE.AND P2, PT, R9, RZ, PT ;  /* 0x000000ff0900720c */ /* 0x000fe40003f45270 */
[----:B------:R-:W-:Y:S01]  /*0970*/  LOP3.LUT R5, R3, 0x7fffff, RZ, 0xc0, !PT ;  /* 0x007fffff03057812 */ /* 0x000fe200078ec0ff */
[----:B------:R-:W-:Y:S01]  /*0980*/  FFMA.RP R3, R12, R10, R7 ;  /* 0x0000000a0c037223 */ /* 0x000fe20000008007 */
[----:B------:R-:W-:Y:S01]  /*0990*/  IMAD.MOV R7, RZ, RZ, -R9 ;  /* 0x000000ffff077224 */ /* 0x000fe200078e0a09 */
[----:B------:R-:W-:Y:S02]  /*09a0*/  ISETP.NE.AND P1, PT, R9, RZ, PT ;  /* 0x000000ff0900720c */ /* 0x000fe40003f25270 */
[----:B------:R-:W-:-:S02]  /*09b0*/  LOP3.LUT R5, R5, 0x800000, RZ, 0xfc, !PT ;  /* 0x0080000005057812 */ /* 0x000fc400078efcff */
[----:B------:R-:W-:Y:S02]  /*09c0*/  FSETP.NEU.FTZ.AND P0, PT, R3, R6, PT ;  /* 0x000000060300720b */ /* 0x000fe40003f1d000 */
[----:B------:R-:W-:Y:S02]  /*09d0*/  SHF.L.U32 R8, R5, R8, RZ ;  /* 0x0000000805087219 */ /* 0x000fe400000006ff */
[----:B------:R-:W-:Y:S02]  /*09e0*/  SEL R6, R7, RZ, P2 ;  /* 0x000000ff07067207 */ /* 0x000fe40001000000 */
[----:B------:R-:W-:Y:S02]  /*09f0*/  ISETP.NE.AND P1, PT, R8, RZ, P1 ;  /* 0x000000ff0800720c */ /* 0x000fe40000f25270 */
[----:B------:R-:W-:Y:S02]  /*0a00*/  SHF.R.U32.HI R6, RZ, R6, R5 ;  /* 0x00000006ff067219 */ /* 0x000fe40000011605 */
[----:B------:R-:W-:-:S02]  /*0a10*/  PLOP3.LUT P0, PT, P0, P1, PT, 0xf8, 0x8f ;  /* 0x00000000008f781c */ /* 0x000fc40000703f70 */
[----:B------:R-:W-:Y:S02]  /*0a20*/  SHF.R.U32.HI R8, RZ, 0x1, R6 ;  /* 0x00000001ff087819 */ /* 0x000fe40000011606 */
[----:B------:R-:W-:-:S04]  /*0a30*/  SEL R3, RZ, 0x1, !P0 ;  /* 0x00000001ff037807 */ /* 0x000fc80004000000 */
[----:B------:R-:W-:-:S04]  /*0a40*/  LOP3.LUT R3, R3, 0x1, R8, 0xf8, !PT ;  /* 0x0000000103037812 */ /* 0x000fc800078ef808 */
[----:B------:R-:W-:-:S04]  /*0a50*/  LOP3.LUT R3, R3, R6, RZ, 0xc0, !PT ;  /* 0x0000000603037212 */ /* 0x000fc800078ec0ff */
[----:B------:R-:W-:-:S04]  /*0a60*/  IADD3 R3, PT, PT, R8, R3, RZ ;  /* 0x0000000308037210 */ /* 0x000fc80007ffe0ff */
[----:B------:R-:W-:Y:S01]  /*0a70*/  LOP3.LUT R0, R3, R0, RZ, 0xfc, !PT ;  /* 0x0000000003007212 */ /* 0x000fe200078efcff */
[----:B------:R-:W-:Y:S06]  /*0a80*/  BRA `(.L_x_13) ;  /* 0x0000000000107947 */ /* 0x000fec0003800000 */
.L_x_12:
[----:B------:R-:W-:-:S04]  /*0a90*/  LOP3.LUT R0, R0, 0x80000000, RZ, 0xc0, !PT ;  /* 0x8000000000007812 */ /* 0x000fc800078ec0ff */
[----:B------:R-:W-:Y:S01]  /*0aa0*/  LOP3.LUT R0, R0, 0x7f800000, RZ, 0xfc, !PT ;  /* 0x7f80000000007812 */ /* 0x000fe200078efcff */
[----:B------:R-:W-:Y:S06]  /*0ab0*/  BRA `(.L_x_13) ;  /* 0x0000000000047947 */ /* 0x000fec0003800000 */
.L_x_11:
[----:B------:R-:W-:-:S07]  /*0ac0*/  IMAD R0, R5, 0x800000, R0 ;  /* 0x0080000005007824 */ /* 0x000fce00078e0200 */
.L_x_13:
[----:B------:R-:W-:Y:S05]  /*0ad0*/  BSYNC.RECONVERGENT B2 ;  /* 0x0000000000027941 */ /* 0x000fea0003800200 */
.L_x_10:
[----:B------:R-:W-:Y:S05]  /*0ae0*/  BRA `(.L_x_14) ;  /* 0x0000000000207947 */ /* 0x000fea0003800000 */
.L_x_9:
[----:B------:R-:W-:-:S04]  /*0af0*/  LOP3.LUT R0, R13, 0x80000000, R7, 0x48, !PT ;  /* 0x800000000d007812 */ /* 0x000fc800078e4807 */
[----:B------:R-:W-:Y:S01]  /*0b00*/  LOP3.LUT R0, R0, 0x7f800000, RZ, 0xfc, !PT ;  /* 0x7f80000000007812 */ /* 0x000fe200078efcff */
[----:B------:R-:W-:Y:S06]  /*0b10*/  BRA `(.L_x_14) ;  /* 0x0000000000147947 */ /* 0x000fec0003800000 */
.L_x_8:
[----:B------:R-:W-:Y:S01]  /*0b20*/  LOP3.LUT R0, R13, 0x80000000, R7, 0x48, !PT ;  /* 0x800000000d007812 */ /* 0x000fe200078e4807 */
[----:B------:R-:W-:Y:S06]  /*0b30*/  BRA `(.L_x_14) ;  /* 0x00000000000c7947 */ /* 0x000fec0003800000 */
.L_x_7:
[----:B------:R-:W0:Y:S01]  /*0b40*/  MUFU.RSQ R0, -QNAN ;  /* 0xffc0000000007908 */ /* 0x000e220000001400 */
[----:B------:R-:W-:Y:S05]  /*0b50*/  BRA `(.L_x_14) ;  /* 0x0000000000047947 */ /* 0x000fea0003800000 */
.L_x_6:
[----:B------:R-:W-:-:S07]  /*0b60*/  FADD.FTZ R0, R0, R3 ;  /* 0x0000000300007221 */ /* 0x000fce0000010000 */
.L_x_14:
[----:B------:R-:W-:Y:S05]  /*0b70*/  BSYNC.RECONVERGENT B1 ;  /* 0x0000000000017941 */ /* 0x000fea0003800200 */
.L_x_4:
[----:B------:R-:W-:-:S04]  /*0b80*/  IMAD.MOV.U32 R5, RZ, RZ, 0x0 ;  /* 0x00000000ff057424 */ /* 0x000fc800078e00ff */
[----:B0-----:R-:W-:Y:S05]  /*0b90*/  RET.REL.NODEC R4 `(cupy_encoder_kernel) ;  /* 0xfffffff404187950 */ /* 0x001fea0003c3ffff */
.L_x_15:
[----:B------:R-:W-:-:S00]  /*0ba0*/  BRA `(.L_x_15) ;  /* 0xfffffffc00fc7947 */ /* 0x000fc0000383ffff */
[----:B------:R-:W-:-:S00]  /*0bb0*/  NOP ;  /* 0x0000000000007918 */ /* 0x000fc00000000000 */
        /* <DEDUP_REMOVED lines=12> */
.L_x_16:


//--------------------- .nv.shared.reserved.0     --------------------------
	.section	.nv.shared.reserved.0,"aw",@nobits
	.weak		__nv_reservedSMEM_offset_0_alias
	.size		__nv_reservedSMEM_offset_0_alias, 0, 64
	.other		__nv_reservedSMEM_offset_0_alias,@"STO_CUDA_RESERVED_SHARED STV_DEFAULT"
__nv_reservedSMEM_offset_0_alias:
	.zero		0
	.zero		64


//--------------------- .nv.constant0.cupy_encoder_kernel --------------------------
	.section	.nv.constant0.cupy_encoder_kernel,"a",@progbits
	.sectionflags	@""
	.align	4
.nv.constant0.cupy_encoder_kernel:
	.zero		956


//--------------------- SYMBOLS --------------------------

	.type		.nv.reservedSmem.offset0,@object
	.size		.nv.reservedSmem.offset0,0x4
